	.headerflags	@"EF_CUDA_TEXMODE_UNIFIED EF_CUDA_64BIT_ADDRESS EF_CUDA_ACCELERATORS EF_CUDA_SM90 EF_CUDA_VIRTUAL_SM(EF_CUDA_SM90)"
	.elftype	@"ET_EXEC"


//--------------------- .nv.info                  --------------------------
	.section	.nv.info,"",@"SHT_CUDA_INFO"
	.align	4


	//----- nvinfo : EIATTR_REGCOUNT
	.align		4
        /*0000*/ 	.byte	0x04, 0x2f
        /*0002*/ 	.short	(.L_1 - .L_0)
	.align		4
.L_0:
        /*0004*/ 	.word	index@(triton_poi_fused_max_pool2d_with_indices_relu_7)
        /*0008*/ 	.word	0x00000020


	//----- nvinfo : EIATTR_MIN_STACK_SIZE
	.align		4
.L_1:
        /*000c*/ 	.byte	0x04, 0x12
        /*000e*/ 	.short	(.L_3 - .L_2)
	.align		4
.L_2:
        /*0010*/ 	.word	index@(triton_poi_fused_max_pool2d_with_indices_relu_7)
        /*0014*/ 	.word	0x00000000


	//----- nvinfo : EIATTR_FRAME_SIZE
	.align		4
.L_3:
        /*0018*/ 	.byte	0x04, 0x11
        /*001a*/ 	.short	(.L_5 - .L_4)
	.align		4
.L_4:
        /*001c*/ 	.word	index@(triton_poi_fused_max_pool2d_with_indices_relu_7)
        /*0020*/ 	.word	0x00000000


	//----- nvinfo : EIATTR_MIN_STACK_SIZE
	.align		4
.L_5:
        /*0024*/ 	.byte	0x04, 0x12
        /*0026*/ 	.short	(.L_7 - .L_6)
	.align		4
.L_6:
        /*0028*/ 	.word	index@(triton_poi_fused_max_pool2d_with_indices_relu_7)
        /*002c*/ 	.word	0x00000000
.L_7:


//--------------------- .nv.info.triton_poi_fused_max_pool2d_with_indices_relu_7 --------------------------
	.section	.nv.info.triton_poi_fused_max_pool2d_with_indices_relu_7,"",@"SHT_CUDA_INFO"
	.sectionflags	@""
	.align	4


	//----- nvinfo : EIATTR_CUDA_API_VERSION
	.align		4
        /*0000*/ 	.byte	0x04, 0x37
        /*0002*/ 	.short	(.L_9 - .L_8)
.L_8:
        /*0004*/ 	.word	0x0000007c


	//----- nvinfo : EIATTR_KPARAM_INFO
	.align		4
.L_9:
        /*0008*/ 	.byte	0x04, 0x17
        /*000a*/ 	.short	(.L_11 - .L_10)
.L_10:
        /*000c*/ 	.word	0x00000000
        /*0010*/ 	.short	0x0004
        /*0012*/ 	.short	0x001c
        /*0014*/ 	.byte	0x00, 0xf0, 0x11, 0x00


	//----- nvinfo : EIATTR_KPARAM_INFO
	.align		4
.L_11:
        /*0018*/ 	.byte	0x04, 0x17
        /*001a*/ 	.short	(.L_13 - .L_12)
.L_12:
        /*001c*/ 	.word	0x00000000
        /*0020*/ 	.short	0x0003
        /*0022*/ 	.short	0x0018
        /*0024*/ 	.byte	0x00, 0xf0, 0x11, 0x00


	//----- nvinfo : EIATTR_KPARAM_INFO
	.align		4
.L_13:
        /*0028*/ 	.byte	0x04, 0x17
        /*002a*/ 	.short	(.L_15 - .L_14)
.L_14:
        /*002c*/ 	.word	0x00000000
        /*0030*/ 	.short	0x0002
        /*0032*/ 	.short	0x0010
        /*0034*/ 	.byte	0x00, 0xf4, 0x21, 0x00


	//----- nvinfo : EIATTR_KPARAM_INFO
	.align		4
.L_15:
        /*0038*/ 	.byte	0x04, 0x17
        /*003a*/ 	.short	(.L_17 - .L_16)
.L_16:
        /*003c*/ 	.word	0x00000000
        /*0040*/ 	.short	0x0001
        /*0042*/ 	.short	0x0008
        /*0044*/ 	.byte	0x00, 0xf4, 0x21, 0x00


	//----- nvinfo : EIATTR_KPARAM_INFO
	.align		4
.L_17:
        /*0048*/ 	.byte	0x04, 0x17
        /*004a*/ 	.short	(.L_19 - .L_18)
.L_18:
        /*004c*/ 	.word	0x00000000
        /*0050*/ 	.short	0x0000
        /*0052*/ 	.short	0x0000
        /*0054*/ 	.byte	0x00, 0xf4, 0x21, 0x00


	//----- nvinfo : EIATTR_SPARSE_MMA_MASK
	.align		4
.L_19:
        /*0058*/ 	.byte	0x03, 0x50
        /*005a*/ 	.short	0x0000


	//----- nvinfo : EIATTR_MAXREG_COUNT
	.align		4
        /*005c*/ 	.byte	0x03, 0x1b
        /*005e*/ 	.short	0x00ff


	//----- nvinfo : EIATTR_EXIT_INSTR_OFFSETS
	.align		4
        /*0060*/ 	.byte	0x04, 0x1c
        /*0062*/ 	.short	(.L_21 - .L_20)


	//   ....[0]....
.L_20:
        /*0064*/ 	.word	0x00000e80


	//   ....[1]....
        /*0068*/ 	.word	0x00000f30


	//----- nvinfo : EIATTR_REQNTID
	.align		4
.L_21:
        /*006c*/ 	.byte	0x04, 0x10
        /*006e*/ 	.short	(.L_23 - .L_22)
.L_22:
        /*0070*/ 	.word	0x00000080
        /*0074*/ 	.word	0x00000001
        /*0078*/ 	.word	0x00000001


	//----- nvinfo : EIATTR_CBANK_PARAM_SIZE
	.align		4
.L_23:
        /*007c*/ 	.byte	0x03, 0x19
        /*007e*/ 	.short	0x0020


	//----- nvinfo : EIATTR_PARAM_CBANK
	.align		4
        /*0080*/ 	.byte	0x04, 0x0a
        /*0082*/ 	.short	(.L_25 - .L_24)
	.align		4
.L_24:
        /*0084*/ 	.word	index@(.nv.constant0.triton_poi_fused_max_pool2d_with_indices_relu_7)
        /*0088*/ 	.short	0x0210
        /*008a*/ 	.short	0x0020


	//----- nvinfo : EIATTR_SW_WAR
	.align		4
.L_25:
        /*008c*/ 	.byte	0x04, 0x36
        /*008e*/ 	.short	(.L_27 - .L_26)
.L_26:
        /*0090*/ 	.word	0x00000008
.L_27:


//--------------------- .nv.callgraph             --------------------------
	.section	.nv.callgraph,"",@"SHT_CUDA_CALLGRAPH"
	.align	4
	.sectionentsize	8
	.align		4
        /*0000*/ 	.word	0x00000000
	.align		4
        /*0004*/ 	.word	0xffffffff
	.align		4
        /*0008*/ 	.word	0x00000000
	.align		4
        /*000c*/ 	.word	0xfffffffe
	.align		4
        /*0010*/ 	.word	0x00000000
	.align		4
        /*0014*/ 	.word	0xfffffffd
	.align		4
        /*0018*/ 	.word	0x00000000
	.align		4
        /*001c*/ 	.word	0xfffffffc


//--------------------- .text.triton_poi_fused_max_pool2d_with_indices_relu_7 --------------------------
	.section	.text.triton_poi_fused_max_pool2d_with_indices_relu_7,"ax",@progbits
	.sectionflags	@"SHF_BARRIERS=1"
	.align	128
        .global         triton_poi_fused_max_pool2d_with_indices_relu_7
        .type           triton_poi_fused_max_pool2d_with_indices_relu_7,@function
        .size           triton_poi_fused_max_pool2d_with_indices_relu_7,(.L_x_1 - triton_poi_fused_max_pool2d_with_indices_relu_7)
        .other          triton_poi_fused_max_pool2d_with_indices_relu_7,@"STO_CUDA_ENTRY STV_DEFAULT"
triton_poi_fused_max_pool2d_with_indices_relu_7:
.text.triton_poi_fused_max_pool2d_with_indices_relu_7:
[----:B------:R-:W0:Y:S02]  /*0000*/  LDC R1, c[0x0][0x28] ;  /* 0x00000a00ff017b82 */ /* 0x000e240000000800 */
[----:B------:R-:W1:Y:S01]  /*0010*/  S2R R29, SR_CTAID.Y ;  /* 0x00000000001d7919 */ /* 0x000e620000002600 */
[----:B------:R-:W-:Y:S01]  /*0020*/  IMAD.MOV.U32 R16, RZ, RZ, RZ ;  /* 0x000000ffff107224 */ /* 0x000fe200078e00ff */
[----:B------:R-:W2:Y:S01]  /*0030*/  LDC.64 R24, c[0x0][0x210] ;  /* 0x00008400ff187b82 */ /* 0x000ea20000000a00 */
[----:B------:R-:W-:Y:S01]  /*0040*/  IMAD.MOV.U32 R12, RZ, RZ, RZ ;  /* 0x000000ffff0c7224 */ /* 0x000fe200078e00ff */
[----:B------:R-:W3:Y:S01]  /*0050*/  S2R R0, SR_TID.X ;  /* 0x0000000000007919 */ /* 0x000ee20000002100 */
[----:B------:R-:W-:Y:S01]  /*0060*/  IMAD.MOV.U32 R10, RZ, RZ, RZ ;  /* 0x000000ffff0a7224 */ /* 0x000fe200078e00ff */
[----:B------:R-:W-:Y:S01]  /*0070*/  ULDC.64 UR6, c[0x0][0x208] ;  /* 0x0000820000067ab9 */ /* 0x000fe20000000a00 */
[----:B------:R-:W-:Y:S01]  /*0080*/  CS2R R8, SRZ ;  /* 0x0000000000087805 */ /* 0x000fe2000001ff00 */
[----:B------:R-:W4:Y:S01]  /*0090*/  S2R R26, SR_CTAID.X ;  /* 0x00000000001a7919 */ /* 0x000f220000002500 */
[----:B------:R-:W-:Y:S01]  /*00a0*/  ULDC.64 UR8, c[0x0][0x218] ;  /* 0x0000860000087ab9 */ /* 0x000fe20000000a00 */
[----:B-1----:R-:W-:-:S05]  /*00b0*/  IMAD.SHL.U32 R29, R29, 0x200, RZ ;  /* 0x000002001d1d7824 */ /* 0x002fca00078e00ff */
[----:B---3--:R-:W-:Y:S02]  /*00c0*/  LOP3.LUT R17, R29, 0x7f, R0, 0xf8, !PT ;  /* 0x0000007f1d117812 */ /* 0x008fe400078ef800 */
[----:B----4-:R-:W-:Y:S02]  /*00d0*/  ISETP.GE.AND P6, PT, R26, 0x40, PT ;  /* 0x000000401a00780c */ /* 0x010fe40003fc6270 */
[C---:B------:R-:W-:Y:S01]  /*00e0*/  LOP3.LUT R13, R17.reuse, 0x80, RZ, 0xfc, !PT ;  /* 0x00000080110d7812 */ /* 0x040fe200078efcff */
[C---:B------:R-:W-:Y:S01]  /*00f0*/  IMAD.HI R0, R17.reuse, -0x6db6db6d, R16 ;  /* 0x9249249311007827 */ /* 0x040fe200078e0210 */
[----:B------:R-:W-:Y:S02]  /*0100*/  LOP3.LUT R11, R17, 0x100, RZ, 0xfc, !PT ;  /* 0x00000100110b7812 */ /* 0x000fe400078efcff */
[C---:B------:R-:W-:Y:S01]  /*0110*/  ISETP.LT.AND P0, PT, R13.reuse, 0x310, !P6 ;  /* 0x000003100d00780c */ /* 0x040fe20007701270 */
[----:B------:R-:W-:Y:S01]  /*0120*/  IMAD.HI R2, R13, -0x6db6db6d, R12 ;  /* 0x924924930d027827 */ /* 0x000fe200078e020c */
[----:B------:R-:W-:-:S02]  /*0130*/  SHF.R.U32.HI R3, RZ, 0x1f, R0 ;  /* 0x0000001fff037819 */ /* 0x000fc40000011600 */
[----:B------:R-:W-:Y:S01]  /*0140*/  ISETP.LT.AND P2, PT, R17, 0x310, !P6 ;  /* 0x000003101100780c */ /* 0x000fe20007741270 */
[----:B------:R-:W-:Y:S01]  /*0150*/  IMAD.HI R4, R11, -0x6db6db6d, R10 ;  /* 0x924924930b047827 */ /* 0x000fe200078e020a */
[----:B------:R-:W-:Y:S02]  /*0160*/  SHF.R.U32.HI R5, RZ, 0x1f, R2 ;  /* 0x0000001fff057819 */ /* 0x000fe40000011602 */
[----:B------:R-:W-:Y:S01]  /*0170*/  LEA.HI.SX32 R3, R0, R3, 0x1d ;  /* 0x0000000300037211 */ /* 0x000fe200078feaff */
[----:B------:R-:W-:Y:S01]  /*0180*/  VIADD R16, R26, 0x40 ;  /* 0x000000401a107836 */ /* 0x000fe20000000000 */
[----:B------:R-:W-:Y:S02]  /*0190*/  LEA.HI.SX32 R5, R2, R5, 0x1d ;  /* 0x0000000502057211 */ /* 0x000fe400078feaff */
[----:B------:R-:W-:Y:S01]  /*01a0*/  SHF.R.U32.HI R7, RZ, 0x1f, R4 ;  /* 0x0000001fff077819 */ /* 0x000fe20000011604 */
[----:B------:R-:W-:Y:S02]  /*01b0*/  IMAD R0, R3, -0xe, R17 ;  /* 0xfffffff203007824 */ /* 0x000fe400078e0211 */
[----:B------:R-:W-:Y:S01]  /*01c0*/  IMAD R2, R5, -0xe, R13 ;  /* 0xfffffff205027824 */ /* 0x000fe200078e020d */
[----:B------:R-:W-:Y:S01]  /*01d0*/  LEA.HI.SX32 R7, R4, R7, 0x1d ;  /* 0x0000000704077211 */ /* 0x000fe200078feaff */
[----:B------:R-:W-:-:S02]  /*01e0*/  IMAD R6, R3, 0x1c, R0 ;  /* 0x0000001c03067824 */ /* 0x000fc400078e0200 */
[----:B------:R-:W-:Y:S02]  /*01f0*/  IMAD R0, R5, 0x1c, R2 ;  /* 0x0000001c05007824 */ /* 0x000fe400078e0202 */
[C---:B------:R-:W-:Y:S02]  /*0200*/  IMAD R4, R7.reuse, -0xe, R11 ;  /* 0xfffffff207047824 */ /* 0x040fe400078e020b */
[----:B------:R-:W-:Y:S02]  /*0210*/  IMAD.SHL.U32 R0, R0, 0x80, RZ ;  /* 0x0000008000007824 */ /* 0x000fe400078e00ff */
[----:B------:R-:W-:Y:S01]  /*0220*/  IMAD R2, R7, 0x1c, R4 ;  /* 0x0000001c07027824 */ /* 0x000fe200078e0204 */
[----:B------:R-:W-:Y:S01]  /*0230*/  CS2R R4, SRZ ;  /* 0x0000000000047805 */ /* 0x000fe2000001ff00 */
[C---:B------:R-:W-:Y:S02]  /*0240*/  IMAD.IADD R15, R0.reuse, 0x1, R16 ;  /* 0x00000001000f7824 */ /* 0x040fe400078e0210 */
[----:B------:R-:W-:-:S02]  /*0250*/  IMAD.IADD R19, R0, 0x1, R26 ;  /* 0x0000000100137824 */ /* 0x000fc400078e021a */
[----:B------:R-:W-:Y:S02]  /*0260*/  IMAD.SHL.U32 R7, R6, 0x80, RZ ;  /* 0x0000008006077824 */ /* 0x000fe400078e00ff */
[----:B------:R-:W-:Y:S02]  /*0270*/  IMAD.MOV.U32 R3, RZ, RZ, RZ ;  /* 0x000000ffff037224 */ /* 0x000fe400078e00ff */
[----:B--2---:R-:W-:-:S04]  /*0280*/  IMAD.WIDE R14, R15, 0x4, R24 ;  /* 0x000000040f0e7825 */ /* 0x004fc800078e0218 */
[----:B------:R-:W-:Y:S01]  /*0290*/  IMAD.WIDE R18, R19, 0x4, R24 ;  /* 0x0000000413127825 */ /* 0x000fe200078e0218 */
[----:B------:R-:W2:Y:S03]  /*02a0*/  @P0 LDG.E.EL R3, desc[UR6][R14.64] ;  /* 0x000000060e030981 */ /* 0x000ea6000c2e1900 */
[C---:B------:R-:W-:Y:S01]  /*02b0*/  IMAD.IADD R21, R7.reuse, 0x1, R16 ;  /* 0x0000000107157824 */ /* 0x040fe200078e0210 */
[----:B------:R-:W2:Y:S01]  /*02c0*/  @P0 LDG.E.EL R5, desc[UR6][R18.64] ;  /* 0x0000000612050981 */ /* 0x000ea2000c2e1900 */
[----:B------:R-:W-:Y:S02]  /*02d0*/  IMAD.IADD R23, R7, 0x1, R26 ;  /* 0x0000000107177824 */ /* 0x000fe400078e021a */
[----:B------:R-:W-:-:S04]  /*02e0*/  IMAD.WIDE R20, R21, 0x4, R24 ;  /* 0x0000000415147825 */ /* 0x000fc800078e0218 */
[----:B------:R-:W-:Y:S01]  /*02f0*/  IMAD.WIDE R22, R23, 0x4, R24 ;  /* 0x0000000417167825 */ /* 0x000fe200078e0218 */
[----:B------:R1:W3:Y:S04]  /*0300*/  @P2 LDG.E.EL R8, desc[UR6][R20.64] ;  /* 0x0000000614082981 */ /* 0x0002e8000c2e1900 */
[----:B------:R-:W3:Y:S01]  /*0310*/  @P2 LDG.E.EL R4, desc[UR6][R22.64] ;  /* 0x0000000616042981 */ /* 0x000ee2000c2e1900 */
[----:B------:R-:W-:Y:S01]  /*0320*/  ISETP.LT.AND P1, PT, R11, 0x310, !P6 ;  /* 0x000003100b00780c */ /* 0x000fe20007721270 */
[----:B-1----:R-:W-:-:S04]  /*0330*/  IMAD.SHL.U32 R20, R2, 0x80, RZ ;  /* 0x0000008002147824 */ /* 0x002fc800078e00ff */
[C---:B------:R-:W-:Y:S02]  /*0340*/  IMAD.IADD R6, R20.reuse, 0x1, R16 ;  /* 0x0000000114067824 */ /* 0x040fe400078e0210 */
[----:B------:R-:W-:Y:S02]  /*0350*/  IMAD.IADD R27, R20, 0x1, R26 ;  /* 0x00000001141b7824 */ /* 0x000fe400078e021a */
[----:B------:R-:W-:Y:S02]  /*0360*/  IMAD.MOV.U32 R2, RZ, RZ, RZ ;  /* 0x000000ffff027224 */ /* 0x000fe400078e00ff */
[----:B------:R-:W-:-:S04]  /*0370*/  IMAD.WIDE R14, R6, 0x4, R24 ;  /* 0x00000004060e7825 */ /* 0x000fc800078e0218 */
[----:B------:R-:W-:Y:S01]  /*0380*/  IMAD.WIDE R18, R27, 0x4, R24 ;  /* 0x000000041b127825 */ /* 0x000fe200078e0218 */
[----:B------:R-:W4:Y:S03]  /*0390*/  @P1 LDG.E.EL R2, desc[UR6][R14.64] ;  /* 0x000000060e021981 */ /* 0x000f26000c2e1900 */
[----:B------:R-:W-:Y:S01]  /*03a0*/  VIADD R28, R26, 0x700 ;  /* 0x000007001a1c7836 */ /* 0x000fe20000000000 */
[----:B------:R-:W4:Y:S01]  /*03b0*/  @P1 LDG.E.EL R9, desc[UR6][R18.64] ;  /* 0x0000000612091981 */ /* 0x000f22000c2e1900 */
[----:B------:R-:W-:Y:S01]  /*03c0*/  IMAD.MOV.U32 R6, RZ, RZ, RZ ;  /* 0x000000ffff067224 */ /* 0x000fe200078e00ff */
[C---:B--2---:R-:W-:Y:S02]  /*03d0*/  FSETP.GT.AND P5, PT, R3.reuse, R5, PT ;  /* 0x000000050300720b */ /* 0x044fe40003fa4000 */
[----:B------:R-:W-:Y:S02]  /*03e0*/  FSETP.NAN.AND P3, PT, R3, R3, PT ;  /* 0x000000030300720b */ /* 0x000fe40003f68000 */
[----:B---3--:R-:W-:-:S09]  /*03f0*/  FSETP.GT.AND P4, PT, R8, R4, PT ;  /* 0x000000040800720b */ /* 0x008fd20003f84000 */
[----:B------:R-:W-:Y:S01]  /*0400*/  @!P5 SEL R3, R3, R5, P3 ;  /* 0x000000050303d207 */ /* 0x000fe20001800000 */
[----:B------:R-:W-:Y:S01]  /*0410*/  IMAD.IADD R5, R7, 0x1, R28 ;  /* 0x0000000107057824 */ /* 0x000fe200078e021c */
[----:B------:R-:W-:-:S04]  /*0420*/  FSETP.NAN.AND P3, PT, R8, R8, PT ;  /* 0x000000080800720b */ /* 0x000fc80003f68000 */
[----:B------:R-:W-:Y:S01]  /*0430*/  @!P4 SEL R8, R8, R4, P3 ;  /* 0x000000040808c207 */ /* 0x000fe20001800000 */
[----:B------:R-:W-:-:S05]  /*0440*/  IMAD.WIDE R4, R5, 0x4, R24 ;  /* 0x0000000405047825 */ /* 0x000fca00078e0218 */
[----:B------:R1:W2:Y:S01]  /*0450*/  @P2 LDG.E.EL R6, desc[UR6][R4.64] ;  /* 0x0000000604062981 */ /* 0x0002a2000c2e1900 */
[----:B------:R-:W-:Y:S02]  /*0460*/  P2R R23, PR, RZ, 0x10 ;  /* 0x00000010ff177803 */ /* 0x000fe40000000000 */
[C---:B----4-:R-:W-:Y:S02]  /*0470*/  FSETP.GT.AND P4, PT, R2.reuse, R9, PT ;  /* 0x000000090200720b */ /* 0x050fe40003f84000 */
[----:B------:R-:W-:Y:S02]  /*0480*/  FSETP.NAN.AND P3, PT, R2, R2, PT ;  /* 0x000000020200720b */ /* 0x000fe40003f68000 */
[----:B------:R-:W-:-:S09]  /*0490*/  P2R R10, PR, RZ, 0x10 ;  /* 0x00000010ff0a7803 */ /* 0x000fd20000000000 */
[----:B------:R-:W-:Y:S01]  /*04a0*/  @!P4 SEL R2, R2, R9, P3 ;  /* 0x000000090202c207 */ /* 0x000fe20001800000 */
[----:B------:R-:W-:-:S04]  /*04b0*/  IMAD.IADD R15, R0, 0x1, R28 ;  /* 0x00000001000f7824 */ /* 0x000fc800078e021c */
[----:B-1----:R-:W-:Y:S01]  /*04c0*/  IMAD.WIDE R4, R15, 0x4, R24 ;  /* 0x000000040f047825 */ /* 0x002fe200078e0218 */
[-C--:B--2---:R-:W-:Y:S02]  /*04d0*/  FSETP.GEU.AND P4, PT, R8, R6.reuse, PT ;  /* 0x000000060800720b */ /* 0x084fe40003f8e000 */
[----:B------:R-:W-:-:S11]  /*04e0*/  FSETP.NAN.AND P3, PT, R6, R6, PT ;  /* 0x000000060600720b */ /* 0x000fd60003f68000 */
[----:B------:R-:W-:Y:S01]  /*04f0*/  @P4 SEL R6, R6, R8, P3 ;  /* 0x0000000806064207 */ /* 0x000fe20001800000 */
[----:B------:R-:W-:-:S06]  /*0500*/  IMAD.MOV.U32 R8, RZ, RZ, RZ ;  /* 0x000000ffff087224 */ /* 0x000fcc00078e00ff */
[----:B------:R1:W2:Y:S01]  /*0510*/  @P0 LDG.E.EL R8, desc[UR6][R4.64] ;  /* 0x0000000604080981 */ /* 0x0002a2000c2e1900 */
[----:B------:R-:W-:Y:S01]  /*0520*/  P2R R9, PR, RZ, 0x10 ;  /* 0x00000010ff097803 */ /* 0x000fe20000000000 */
        /* <DEDUP_REMOVED lines=8> */
[----:B------:R-:W-:-:S04]  /*05b0*/  VIADD R27, R26, 0x740 ;  /* 0x000007401a1b7836 */ /* 0x000fc80000000000 */
[----:B------:R-:W-:-:S04]  /*05c0*/  IMAD.IADD R7, R7, 0x1, R27 ;  /* 0x0000000107077824 */ /* 0x000fc800078e021b */
[----:B-1----:R-:W-:Y:S01]  /*05d0*/  IMAD.WIDE R4, R7, 0x4, R24 ;  /* 0x0000000407047825 */ /* 0x002fe200078e0218 */
[-C--:B--2---:R-:W-:Y:S02]  /*05e0*/  FSETP.GEU.AND P4, PT, R2, R3.reuse, PT ;  /* 0x000000030200720b */ /* 0x084fe40003f8e000 */
[----:B------:R-:W-:-:S11]  /*05f0*/  FSETP.NAN.AND P3, PT, R3, R3, PT ;  /* 0x000000030300720b */ /* 0x000fd60003f68000 */
[----:B------:R-:W-:Y:S01]  /*0600*/  @P4 SEL R3, R3, R2, P3 ;  /* 0x0000000203034207 */ /* 0x000fe20001800000 */
[----:B------:R-:W-:-:S06]  /*0610*/  IMAD.MOV.U32 R2, RZ, RZ, RZ ;  /* 0x000000ffff027224 */ /* 0x000fcc00078e00ff */
[----:B------:R-:W2:Y:S01]  /*0620*/  @P2 LDG.E.EL R2, desc[UR6][R4.64] ;  /* 0x0000000604022981 */ /* 0x000ea2000c2e1900 */
[----:B------:R-:W-:Y:S01]  /*0630*/  P2R R21, PR, RZ, 0x10 ;  /* 0x00000010ff157803 */ /* 0x000fe20000000000 */
[----:B------:R-:W-:Y:S02]  /*0640*/  IMAD.IADD R7, R0, 0x1, R27 ;  /* 0x0000000100077824 */ /* 0x000fe400078e021b */
[----:B------:R-:W-:Y:S01]  /*0650*/  IMAD.MOV.U32 R0, RZ, RZ, RZ ;  /* 0x000000ffff007224 */ /* 0x000fe200078e00ff */
[-C--:B--2---:R-:W-:Y:S02]  /*0660*/  FSETP.GEU.AND P3, PT, R6, R2.reuse, PT ;  /* 0x000000020600720b */ /* 0x084fe40003f6e000 */
[----:B------:R-:W-:-:S11]  /*0670*/  FSETP.NAN.AND P4, PT, R2, R2, PT ;  /* 0x000000020200720b */ /* 0x000fd60003f88000 */
[----:B------:R-:W-:Y:S01]  /*0680*/  @P3 SEL R2, R2, R6, P4 ;  /* 0x0000000602023207 */ /* 0x000fe20002000000 */
[----:B------:R-:W-:-:S05]  /*0690*/  IMAD.WIDE R6, R7, 0x4, R24 ;  /* 0x0000000407067825 */ /* 0x000fca00078e0218 */
[----:B------:R-:W2:Y:S01]  /*06a0*/  @P0 LDG.E.EL R0, desc[UR6][R6.64] ;  /* 0x0000000606000981 */ /* 0x000ea2000c2e1900 */
[----:B------:R-:W-:Y:S01]  /*06b0*/  P2R R12, PR, RZ, 0x20 ;  /* 0x00000020ff0c7803 */ /* 0x000fe20000000000 */
[----:B------:R-:W-:Y:S01]  /*06c0*/  IMAD.MOV.U32 R14, RZ, RZ, RZ ;  /* 0x000000ffff0e7224 */ /* 0x000fe200078e00ff */
[----:B------:R-:W-:Y:S02]  /*06d0*/  LOP3.LUT R15, R17, 0x180, RZ, 0xfc, !PT ;  /* 0x00000180110f7812 */ /* 0x000fe400078efcff */
[----:B------:R-:W-:Y:S02]  /*06e0*/  P2R R4, PR, RZ, 0x4 ;  /* 0x00000004ff047803 */ /* 0x000fe40000000000 */
[----:B------:R-:W-:Y:S01]  /*06f0*/  ISETP.NE.AND P2, PT, R21, RZ, PT ;  /* 0x000000ff1500720c */ /* 0x000fe20003f45270 */
[----:B------:R-:W-:Y:S01]  /*0700*/  IMAD.MOV.U32 R21, RZ, RZ, RZ ;  /* 0x000000ffff157224 */ /* 0x000fe200078e00ff */
[-C--:B--2---:R-:W-:Y:S02]  /*0710*/  FSETP.GEU.AND P4, PT, R8, R0.reuse, PT ;  /* 0x000000000800720b */ /* 0x084fe40003f8e000 */
[----:B------:R-:W-:-:S11]  /*0720*/  FSETP.NAN.AND P5, PT, R0, R0, PT ;  /* 0x000000000000720b */ /* 0x000fd60003fa8000 */
[----:B------:R-:W-:Y:S01]  /*0730*/  @P4 SEL R0, R0, R8, P5 ;  /* 0x0000000800004207 */ /* 0x000fe20002800000 */
[----:B------:R-:W-:-:S05]  /*0740*/  IMAD.HI R8, R15, -0x6db6db6d, R14 ;  /* 0x924924930f087827 */ /* 0x000fca00078e020e */
[----:B------:R-:W-:-:S04]  /*0750*/  SHF.R.U32.HI R14, RZ, 0x1f, R8 ;  /* 0x0000001fff0e7819 */ /* 0x000fc80000011608 */
[----:B------:R-:W-:-:S05]  /*0760*/  LEA.HI.SX32 R14, R8, R14, 0x1d ;  /* 0x0000000e080e7211 */ /* 0x000fca00078feaff */
[----:B------:R-:W-:-:S04]  /*0770*/  IMAD R8, R14, -0xe, R15 ;  /* 0xfffffff20e087824 */ /* 0x000fc800078e020f */
[----:B------:R-:W-:Y:S01]  /*0780*/  IMAD R8, R14, 0x1c, R8 ;  /* 0x0000001c0e087824 */ /* 0x000fe200078e0208 */
[----:B------:R-:W-:-:S03]  /*0790*/  ISETP.LT.AND P5, PT, R15, 0x310, !P6 ;  /* 0x000003100f00780c */ /* 0x000fc600077a1270 */
[----:B------:R-:W-:-:S04]  /*07a0*/  IMAD.SHL.U32 R8, R8, 0x80, RZ ;  /* 0x0000008008087824 */ /* 0x000fc800078e00ff */
[----:B------:R-:W-:Y:S02]  /*07b0*/  IMAD.IADD R18, R8, 0x1, R16 ;  /* 0x0000000108127824 */ /* 0x000fe400078e0210 */
[----:B------:R-:W-:Y:S02]  /*07c0*/  IMAD.MOV.U32 R16, RZ, RZ, RZ ;  /* 0x000000ffff107224 */ /* 0x000fe400078e00ff */
[----:B------:R-:W-:-:S05]  /*07d0*/  IMAD.WIDE R18, R18, 0x4, R24 ;  /* 0x0000000412127825 */ /* 0x000fca00078e0218 */
[----:B------:R1:W2:Y:S02]  /*07e0*/  @P5 LDG.E.EL R16, desc[UR6][R18.64] ;  /* 0x0000000612105981 */ /* 0x0002a4000c2e1900 */
[----:B-1----:R-:W-:-:S04]  /*07f0*/  IMAD.IADD R18, R8, 0x1, R26 ;  /* 0x0000000108127824 */ /* 0x002fc800078e021a */
[----:B------:R-:W-:-:S05]  /*0800*/  IMAD.WIDE R18, R18, 0x4, R24 ;  /* 0x0000000412127825 */ /* 0x000fca00078e0218 */
[----:B------:R1:W3:Y:S01]  /*0810*/  @P5 LDG.E.EL R21, desc[UR6][R18.64] ;  /* 0x0000000612155981 */ /* 0x0002e2000c2e1900 */
[----:B------:R-:W-:Y:S01]  /*0820*/  P2R R5, PR, RZ, 0x8 ;  /* 0x00000008ff057803 */ /* 0x000fe20000000000 */
[----:B-1----:R-:W-:-:S04]  /*0830*/  IMAD.IADD R18, R8, 0x1, R28 ;  /* 0x0000000108127824 */ /* 0x002fc800078e021c */
[----:B------:R-:W-:Y:S01]  /*0840*/  IMAD.WIDE R18, R18, 0x4, R24 ;  /* 0x0000000412127825 */ /* 0x000fe200078e0218 */
[C---:B--2---:R-:W-:Y:S02]  /*0850*/  FSETP.NAN.AND P6, PT, R16.reuse, R16, PT ;  /* 0x000000101000720b */ /* 0x044fe40003fc8000 */
[----:B---3--:R-:W-:-:S13]  /*0860*/  FSETP.GT.AND P3, PT, R16, R21, PT ;  /* 0x000000151000720b */ /* 0x008fda0003f64000 */
[----:B------:R-:W-:Y:S01]  /*0870*/  @!P3 SEL R16, R16, R21, P6 ;  /* 0x000000151010b207 */ /* 0x000fe20003000000 */
[----:B------:R-:W-:-:S06]  /*0880*/  IMAD.MOV.U32 R21, RZ, RZ, RZ ;  /* 0x000000ffff157224 */ /* 0x000fcc00078e00ff */
[----:B------:R1:W2:Y:S02]  /*0890*/  @P5 LDG.E.EL R21, desc[UR6][R18.64] ;  /* 0x0000000612155981 */ /* 0x0002a4000c2e1900 */
[----:B-1----:R-:W-:Y:S02]  /*08a0*/  IMAD.IADD R18, R20, 0x1, R27 ;  /* 0x0000000114127824 */ /* 0x002fe400078e021b */
[----:B------:R-:W-:Y:S02]  /*08b0*/  IMAD.MOV.U32 R20, RZ, RZ, RZ ;  /* 0x000000ffff147224 */ /* 0x000fe400078e00ff */
[----:B------:R-:W-:-:S05]  /*08c0*/  IMAD.WIDE R18, R18, 0x4, R24 ;  /* 0x0000000412127825 */ /* 0x000fca00078e0218 */
[----:B------:R-:W3:Y:S01]  /*08d0*/  @P1 LDG.E.EL R20, desc[UR6][R18.64] ;  /* 0x0000000612141981 */ /* 0x000ee2000c2e1900 */
[----:B------:R-:W-:Y:S02]  /*08e0*/  IMAD.IADD R27, R8, 0x1, R27 ;  /* 0x00000001081b7824 */ /* 0x000fe400078e021b */
[----:B------:R-:W-:Y:S02]  /*08f0*/  IMAD.MOV.U32 R8, RZ, RZ, RZ ;  /* 0x000000ffff087224 */ /* 0x000fe400078e00ff */
[----:B------:R-:W-:-:S05]  /*0900*/  IMAD.WIDE R24, R27, 0x4, R24 ;  /* 0x000000041b187825 */ /* 0x000fca00078e0218 */
[----:B------:R-:W4:Y:S01]  /*0910*/  @P5 LDG.E.EL R8, desc[UR6][R24.64] ;  /* 0x0000000618085981 */ /* 0x000f22000c2e1900 */
[----:B------:R-:W-:Y:S02]  /*0920*/  P2R R7, PR, RZ, 0x10 ;  /* 0x00000010ff077803 */ /* 0x000fe40000000000 */
[----:B------:R-:W-:-:S04]  /*0930*/  ISETP.NE.AND P4, PT, R9, RZ, PT ;  /* 0x000000ff0900720c */ /* 0x000fc80003f85270 */
[----:B------:R-:W-:Y:S02]  /*0940*/  P2R R9, PR, RZ, 0x10 ;  /* 0x00000010ff097803 */ /* 0x000fe40000000000 */
[----:B------:R-:W-:-:S04]  /*0950*/  ISETP.NE.AND P4, PT, R10, RZ, PT ;  /* 0x000000ff0a00720c */ /* 0x000fc80003f85270 */
[----:B------:R-:W-:Y:S02]  /*0960*/  P2R R10, PR, RZ, 0x10 ;  /* 0x00000010ff0a7803 */ /* 0x000fe40000000000 */
[----:B------:R-:W-:-:S04]  /*0970*/  ISETP.NE.AND P4, PT, R12, RZ, PT ;  /* 0x000000ff0c00720c */ /* 0x000fc80003f85270 */
[----:B------:R-:W-:Y:S02]  /*0980*/  P2R R12, PR, RZ, 0x10 ;  /* 0x00000010ff0c7803 */ /* 0x000fe40000000000 */
[----:B------:R-:W-:-:S04]  /*0990*/  ISETP.NE.AND P4, PT, R23, RZ, PT ;  /* 0x000000ff1700720c */ /* 0x000fc80003f85270 */
[----:B------:R-:W-:Y:S02]  /*09a0*/  P2R R14, PR, RZ, 0x10 ;  /* 0x00000010ff0e7803 */ /* 0x000fe40000000000 */
[----:B------:R-:W-:Y:S02]  /*09b0*/  P2R R6, PR, RZ, 0x1 ;  /* 0x00000001ff067803 */ /* 0x000fe40000000000 */
[----:B------:R-:W-:Y:S01]  /*09c0*/  ISETP.NE.AND P0, PT, R22, RZ, PT ;  /* 0x000000ff1600720c */ /* 0x000fe20003f05270 */
[----:B------:R-:W1:Y:S01]  /*09d0*/  S2R R23, SR_TID.X ;  /* 0x0000000000177919 */ /* 0x000e620000002100 */
[--C-:B------:R-:W-:Y:S02]  /*09e0*/  IMAD R17, R17, 0x40, R26.reuse ;  /* 0x0000004011117824 */ /* 0x100fe400078e021a */
[--C-:B------:R-:W-:Y:S02]  /*09f0*/  IMAD R13, R13, 0x40, R26.reuse ;  /* 0x000000400d0d7824 */ /* 0x100fe400078e021a */
[----:B------:R-:W-:-:S02]  /*0a00*/  IMAD R11, R11, 0x40, R26 ;  /* 0x000000400b0b7824 */ /* 0x000fc400078e021a */
[----:B------:R-:W-:Y:S01]  /*0a10*/  IMAD R15, R15, 0x40, R26 ;  /* 0x000000400f0f7824 */ /* 0x000fe200078e021a */
[----:B------:R-:W5:Y:S01]  /*0a20*/  S2UR UR5, SR_CgaCtaId ;  /* 0x00000000000579c3 */ /* 0x000f620000008800 */
[----:B------:R-:W-:Y:S02]  /*0a30*/  UMOV UR4, 0x400 ;  /* 0x0000040000047882 */ /* 0x000fe40000000000 */
[----:B-----5:R-:W-:Y:S01]  /*0a40*/  UPRMT UR4, UR5, 0x654, UR4 ;  /* 0x0000065405047896 */ /* 0x020fe20008000004 */
[-C--:B--2---:R-:W-:Y:S02]  /*0a50*/  FSETP.GEU.AND P4, PT, R16, R21.reuse, PT ;  /* 0x000000151000720b */ /* 0x084fe40003f8e000 */
[----:B------:R-:W-:Y:S02]  /*0a60*/  FSETP.NAN.AND P6, PT, R21, R21, PT ;  /* 0x000000151500720b */ /* 0x000fe40003fc8000 */
[----:B------:R-:W-:-:S09]  /*0a70*/  P2R R22, PR, RZ, 0x10 ;  /* 0x00000010ff167803 */ /* 0x000fd20000000000 */
[----:B------:R-:W-:Y:S02]  /*0a80*/  @P4 SEL R21, R21, R16, P6 ;  /* 0x0000001015154207 */ /* 0x000fe40003000000 */
[-C--:B---3--:R-:W-:Y:S02]  /*0a90*/  FSETP.GEU.AND P6, PT, R3, R20.reuse, PT ;  /* 0x000000140300720b */ /* 0x088fe40003fce000 */
[----:B------:R-:W-:-:S11]  /*0aa0*/  FSETP.NAN.AND P4, PT, R20, R20, PT ;  /* 0x000000141400720b */ /* 0x000fd60003f88000 */
[----:B------:R-:W-:Y:S02]  /*0ab0*/  @P6 SEL R20, R20, R3, P4 ;  /* 0x0000000314146207 */ /* 0x000fe40002000000 */
[----:B------:R-:W-:-:S04]  /*0ac0*/  ISETP.NE.AND P4, PT, R14, RZ, PT ;  /* 0x000000ff0e00720c */ /* 0x000fc80003f85270 */
[----:B------:R-:W-:Y:S02]  /*0ad0*/  SEL R3, RZ, 0x1, !P4 ;  /* 0x00000001ff037807 */ /* 0x000fe40006000000 */
[----:B------:R-:W-:-:S04]  /*0ae0*/  ISETP.NE.AND P4, PT, R12, RZ, PT ;  /* 0x000000ff0c00720c */ /* 0x000fc80003f85270 */
[----:B------:R-:W-:Y:S02]  /*0af0*/  SEL R12, RZ, 0x1, !P4 ;  /* 0x00000001ff0c7807 */ /* 0x000fe40006000000 */
[----:B------:R-:W-:-:S04]  /*0b00*/  IADD3 R16, P4, R17, UR8, RZ ;  /* 0x0000000811107c10 */ /* 0x000fc8000ff9e0ff */
[----:B------:R-:W-:Y:S02]  /*0b10*/  LEA.HI.X.SX32 R17, R17, UR9, 0x1, P4 ;  /* 0x0000000911117c11 */ /* 0x000fe4000a0f0eff */
[----:B------:R-:W-:-:S04]  /*0b20*/  ISETP.NE.AND P4, PT, R10, RZ, PT ;  /* 0x000000ff0a00720c */ /* 0x000fc80003f85270 */
[----:B------:R-:W-:Y:S02]  /*0b30*/  SEL R10, RZ, 0x1, !P4 ;  /* 0x00000001ff0a7807 */ /* 0x000fe40006000000 */
[----:B------:R-:W-:Y:S02]  /*0b40*/  ISETP.NE.AND P4, PT, R9, RZ, PT ;  /* 0x000000ff0900720c */ /* 0x000fe40003f85270 */
[----:B------:R-:W-:Y:S02]  /*0b50*/  SEL R10, R10, 0x2, P2 ;  /* 0x000000020a0a7807 */ /* 0x000fe40001000000 */
[----:B------:R-:W-:Y:S02]  /*0b60*/  ISETP.NE.AND P2, PT, R4, RZ, PT ;  /* 0x000000ff0400720c */ /* 0x000fe40003f45270 */
[----:B------:R-:W-:Y:S02]  /*0b70*/  SEL R9, R3, 0x2, P4 ;  /* 0x0000000203097807 */ /* 0x000fe40002000000 */
[----:B------:R-:W-:-:S02]  /*0b80*/  SEL R3, RZ, 0x1, !P3 ;  /* 0x00000001ff037807 */ /* 0x000fc40005800000 */
[----:B------:R-:W-:Y:S02]  /*0b90*/  ISETP.NE.AND P3, PT, R5, RZ, PT ;  /* 0x000000ff0500720c */ /* 0x000fe40003f65270 */
[----:B------:R-:W-:Y:S02]  /*0ba0*/  SEL R12, R12, 0x2, P0 ;  /* 0x000000020c0c7807 */ /* 0x000fe40000000000 */
[----:B------:R-:W-:Y:S02]  /*0bb0*/  SEL R5, R9, 0x3, P3 ;  /* 0x0000000309057807 */ /* 0x000fe40001800000 */
[----:B------:R-:W-:Y:S02]  /*0bc0*/  ISETP.NE.AND P4, PT, R7, RZ, PT ;  /* 0x000000ff0700720c */ /* 0x000fe40003f85270 */
[----:B------:R-:W-:Y:S01]  /*0bd0*/  ISETP.NE.AND P0, PT, R6, RZ, PT ;  /* 0x000000ff0600720c */ /* 0x000fe20003f05270 */
[----:B-1----:R-:W-:Y:S01]  /*0be0*/  IMAD.SHL.U32 R6, R23, 0x4, RZ ;  /* 0x0000000417067824 */ /* 0x002fe200078e00ff */
[----:B------:R-:W-:Y:S01]  /*0bf0*/  SEL R4, R12, 0x3, P4 ;  /* 0x000000030c047807 */ /* 0x000fe20002000000 */
[----:B------:R1:W-:Y:S01]  /*0c00*/  @P2 STG.E.U8 desc[UR6][R16.64], R5 ;  /* 0x0000000510002986 */ /* 0x0003e2000c101106 */
[----:B------:R-:W-:-:S02]  /*0c10*/  IADD3 R12, P2, R13, UR8, RZ ;  /* 0x000000080d0c7c10 */ /* 0x000fc4000ff5e0ff */
[----:B------:R-:W-:Y:S01]  /*0c20*/  LOP3.LUT R6, R6, 0x1fc, RZ, 0xc0, !PT ;  /* 0x000001fc06067812 */ /* 0x000fe200078ec0ff */
[----:B------:R-:W2:Y:S01]  /*0c30*/  S2R R9, SR_TID.X ;  /* 0x0000000000097919 */ /* 0x000ea20000002100 */
[----:B------:R-:W-:Y:S02]  /*0c40*/  LEA.HI.X.SX32 R13, R13, UR9, 0x1, P2 ;  /* 0x000000090d0d7c11 */ /* 0x000fe400090f0eff */
[----:B------:R-:W-:Y:S02]  /*0c50*/  LOP3.LUT R29, R29, R6, RZ, 0xfc, !PT ;  /* 0x000000061d1d7212 */ /* 0x000fe400078efcff */
[----:B------:R-:W-:Y:S01]  /*0c60*/  IADD3 R6, P2, R11, UR8, RZ ;  /* 0x000000080b067c10 */ /* 0x000fe2000ff5e0ff */
[----:B------:R3:W-:Y:S01]  /*0c70*/  @P0 STG.E.U8 desc[UR6][R12.64], R4 ;  /* 0x000000040c000986 */ /* 0x0007e2000c101106 */
[----:B------:R-:W-:Y:S02]  /*0c80*/  IADD3 R14, P0, R15, UR8, RZ ;  /* 0x000000080f0e7c10 */ /* 0x000fe4000ff1e0ff */
[----:B------:R-:W-:-:S02]  /*0c90*/  LEA.HI.X.SX32 R7, R11, UR9, 0x1, P2 ;  /* 0x000000090b077c11 */ /* 0x000fc400090f0eff */
[----:B------:R-:W-:Y:S02]  /*0ca0*/  FSETP.GEU.AND P2, PT, R0, RZ, PT ;  /* 0x000000ff0000720b */ /* 0x000fe40003f4e000 */
[----:B------:R-:W-:Y:S02]  /*0cb0*/  LEA.HI.X.SX32 R15, R15, UR9, 0x1, P0 ;  /* 0x000000090f0f7c11 */ /* 0x000fe400080f0eff */
[----:B------:R-:W-:Y:S02]  /*0cc0*/  FSETP.GEU.AND P0, PT, R2, RZ, PT ;  /* 0x000000ff0200720b */ /* 0x000fe40003f0e000 */
[----:B-1----:R-:W-:Y:S02]  /*0cd0*/  FSEL R17, R0, RZ, P2 ;  /* 0x000000ff00117208 */ /* 0x002fe40001000000 */
[----:B----4-:R-:W-:Y:S02]  /*0ce0*/  FSETP.GEU.AND P2, PT, R21, R8, PT ;  /* 0x000000081500720b */ /* 0x010fe40003f4e000 */
[----:B------:R-:W-:-:S02]  /*0cf0*/  FSEL R11, R2, RZ, P0 ;  /* 0x000000ff020b7208 */ /* 0x000fc40000000000 */
[----:B------:R-:W-:-:S04]  /*0d00*/  FSETP.GEU.AND P0, PT, R20, RZ, PT ;  /* 0x000000ff1400720b */ /* 0x000fc80003f0e000 */
[----:B---3--:R-:W-:Y:S02]  /*0d10*/  FSEL R13, R20, RZ, P0 ;  /* 0x000000ff140d7208 */ /* 0x008fe40000000000 */
[----:B------:R-:W-:Y:S02]  /*0d20*/  FSETP.NAN.AND P0, PT, R8, R8, PT ;  /* 0x000000080800720b */ /* 0x000fe40003f08000 */
[----:B------:R-:W-:Y:S02]  /*0d30*/  ISETP.NE.AND P3, PT, R22, RZ, PT ;  /* 0x000000ff1600720c */ /* 0x000fe40003f65270 */
[----:B------:R-:W-:Y:S02]  /*0d40*/  @P2 SEL R8, R8, R21, P0 ;  /* 0x0000001508082207 */ /* 0x000fe40000000000 */
[----:B------:R-:W-:Y:S02]  /*0d50*/  SEL R3, R3, 0x2, P3 ;  /* 0x0000000203037807 */ /* 0x000fe40001800000 */
[----:B--2---:R-:W-:-:S02]  /*0d60*/  LOP3.LUT R0, R9, 0x7f, RZ, 0xc0, !PT ;  /* 0x0000007f09007812 */ /* 0x004fc400078ec0ff */
[----:B------:R-:W-:Y:S01]  /*0d70*/  FSETP.GEU.AND P3, PT, R8, RZ, PT ;  /* 0x000000ff0800720b */ /* 0x000fe20003f6e000 */
[----:B------:R-:W-:Y:S01]  /*0d80*/  IMAD.SHL.U32 R2, R9, 0x4, RZ ;  /* 0x0000000409027824 */ /* 0x000fe200078e00ff */
[----:B------:R-:W-:Y:S02]  /*0d90*/  SEL R5, R10, 0x3, P6 ;  /* 0x000000030a057807 */ /* 0x000fe40003000000 */
[----:B------:R-:W-:Y:S02]  /*0da0*/  LEA R0, R0, UR4, 0x2 ;  /* 0x0000000400007c11 */ /* 0x000fe4000f8e10ff */
[----:B------:R-:W-:Y:S02]  /*0db0*/  SEL R3, R3, 0x3, P2 ;  /* 0x0000000303037807 */ /* 0x000fe40001000000 */
[----:B------:R-:W-:Y:S01]  /*0dc0*/  FSEL R9, R8, RZ, P3 ;  /* 0x000000ff08097208 */ /* 0x000fe20001800000 */
[----:B------:R1:W-:Y:S04]  /*0dd0*/  @P1 STG.E.U8 desc[UR6][R6.64], R5 ;  /* 0x0000000506001986 */ /* 0x0003e8000c101106 */
[----:B------:R1:W-:Y:S04]  /*0de0*/  STS [R0+0x200], R17 ;  /* 0x0002001100007388 */ /* 0x0003e80000000800 */
[----:B------:R1:W-:Y:S04]  /*0df0*/  STS [R0], R11 ;  /* 0x0000000b00007388 */ /* 0x0003e80000000800 */
[----:B------:R1:W-:Y:S04]  /*0e00*/  STS [R0+0x400], R13 ;  /* 0x0004000d00007388 */ /* 0x0003e80000000800 */
[----:B------:R1:W-:Y:S04]  /*0e10*/  @P5 STG.E.U8 desc[UR6][R14.64], R3 ;  /* 0x000000030e005986 */ /* 0x0003e8000c101106 */
[----:B------:R1:W-:Y:S01]  /*0e20*/  STS [R0+0x600], R9 ;  /* 0x0006000900007388 */ /* 0x0003e20000000800 */
[----:B------:R-:W-:Y:S01]  /*0e30*/  BAR.SYNC.DEFER_BLOCKING 0x0 ;  /* 0x0000000000007b1d */ /* 0x000fe20000010000 */
[----:B------:R-:W-:-:S04]  /*0e40*/  ISETP.GE.AND P4, PT, R26, 0x40, PT ;  /* 0x000000401a00780c */ /* 0x000fc80003f86270 */
[----:B------:R-:W-:Y:S02]  /*0e50*/  ISETP.LT.AND P0, PT, R29, 0x310, !P4 ;  /* 0x000003101d00780c */ /* 0x000fe40006701270 */
[----:B------:R-:W-:-:S04]  /*0e60*/  LOP3.LUT R2, R2, 0x1fc, RZ, 0xc0, !PT ;  /* 0x000001fc02027812 */ /* 0x000fc800078ec0ff */
[----:B------:R-:W-:-:S07]  /*0e70*/  LEA R4, R2, UR4, 0x2 ;  /* 0x0000000402047c11 */ /* 0x000fce000f8e10ff */
[----:B-1----:R-:W-:Y:S05]  /*0e80*/  @!P0 EXIT ;  /* 0x000000000000894d */ /* 0x002fea0003800000 */
[----:B------:R-:W0:Y:S01]  /*0e90*/  LDS.128 R4, [R4] ;  /* 0x0000000004047984 */ /* 0x000e220000000c00 */
[----:B------:R-:W-:Y:S01]  /*0ea0*/  IMAD.HI R0, R29, 0x5397829d, RZ ;  /* 0x5397829d1d007827 */ /* 0x000fe200078e02ff */
[----:B------:R-:W1:Y:S04]  /*0eb0*/  LDC.64 R2, c[0x0][0x220] ;  /* 0x00008800ff027b82 */ /* 0x000e680000000a00 */
[----:B------:R-:W-:-:S04]  /*0ec0*/  SHF.R.U32.HI R9, RZ, 0x1f, R0 ;  /* 0x0000001fff097819 */ /* 0x000fc80000011600 */
[----:B------:R-:W-:-:S05]  /*0ed0*/  LEA.HI.SX32 R0, R0, R9, 0x1a ;  /* 0x0000000900007211 */ /* 0x000fca00078fd2ff */
[----:B------:R-:W-:-:S04]  /*0ee0*/  IMAD R29, R0, -0xc4, R29 ;  /* 0xffffff3c001d7824 */ /* 0x000fc800078e021d */
[----:B------:R-:W-:-:S04]  /*0ef0*/  IMAD R29, R26, 0xc4, R29 ;  /* 0x000000c41a1d7824 */ /* 0x000fc800078e021d */
[----:B------:R-:W-:-:S04]  /*0f00*/  IMAD R29, R0, 0x3100, R29 ;  /* 0x00003100001d7824 */ /* 0x000fc800078e021d */
[----:B-1----:R-:W-:-:S05]  /*0f10*/  IMAD.WIDE R2, R29, 0x4, R2 ;  /* 0x000000041d027825 */ /* 0x002fca00078e0202 */
[----:B0-----:R-:W-:Y:S01]  /*0f20*/  STG.E.128 desc[UR6][R2.64], R4 ;  /* 0x0000000402007986 */ /* 0x001fe2000c101d06 */
[----:B------:R-:W-:Y:S05]  /*0f30*/  EXIT ;  /* 0x000000000000794d */ /* 0x000fea0003800000 */
.L_x_0:
[----:B------:R-:W-:-:S00]  /*0f40*/  BRA `(.L_x_0) ;  /* 0xfffffffc00fc7947 */ /* 0x000fc0000383ffff */
[----:B------:R-:W-:-:S00]  /*0f50*/  NOP ;  /* 0x0000000000007918 */ /* 0x000fc00000000000 */
        /* <DEDUP_REMOVED lines=10> */
.L_x_1:


//--------------------- .nv.shared.triton_poi_fused_max_pool2d_with_indices_relu_7 --------------------------
	.section	.nv.shared.triton_poi_fused_max_pool2d_with_indices_relu_7,"aw",@nobits
	.sectionflags	@""
	.align	16
	.zero		1024


//--------------------- .nv.constant0.triton_poi_fused_max_pool2d_with_indices_relu_7 --------------------------
	.section	.nv.constant0.triton_poi_fused_max_pool2d_with_indices_relu_7,"a",@progbits
	.sectionflags	@""
	.align	4
.nv.constant0.triton_poi_fused_max_pool2d_with_indices_relu_7:
	.zero		560
